	.headerflags	@"EF_CUDA_TEXMODE_UNIFIED EF_CUDA_64BIT_ADDRESS EF_CUDA_ACCELERATORS EF_CUDA_SM90 EF_CUDA_VIRTUAL_SM(EF_CUDA_SM90)"
	.elftype	@"ET_EXEC"


//--------------------- .nv.info                  --------------------------
	.section	.nv.info,"",@"SHT_CUDA_INFO"
	.align	4


	//----- nvinfo : EIATTR_REGCOUNT
	.align		4
        /*0000*/ 	.byte	0x04, 0x2f
        /*0002*/ 	.short	(.L_1 - .L_0)
	.align		4
.L_0:
        /*0004*/ 	.word	index@(triton_poi_fused_convolution_sigmoid_19)
        /*0008*/ 	.word	0x0000000a


	//----- nvinfo : EIATTR_MIN_STACK_SIZE
	.align		4
.L_1:
        /*000c*/ 	.byte	0x04, 0x12
        /*000e*/ 	.short	(.L_3 - .L_2)
	.align		4
.L_2:
        /*0010*/ 	.word	index@(triton_poi_fused_convolution_sigmoid_19)
        /*0014*/ 	.word	0x00000000


	//----- nvinfo : EIATTR_FRAME_SIZE
	.align		4
.L_3:
        /*0018*/ 	.byte	0x04, 0x11
        /*001a*/ 	.short	(.L_5 - .L_4)
	.align		4
.L_4:
        /*001c*/ 	.word	index@(triton_poi_fused_convolution_sigmoid_19)
        /*0020*/ 	.word	0x00000000


	//----- nvinfo : EIATTR_MIN_STACK_SIZE
	.align		4
.L_5:
        /*0024*/ 	.byte	0x04, 0x12
        /*0026*/ 	.short	(.L_7 - .L_6)
	.align		4
.L_6:
        /*0028*/ 	.word	index@(triton_poi_fused_convolution_sigmoid_19)
        /*002c*/ 	.word	0x00000000
.L_7:


//--------------------- .nv.info.triton_poi_fused_convolution_sigmoid_19 --------------------------
	.section	.nv.info.triton_poi_fused_convolution_sigmoid_19,"",@"SHT_CUDA_INFO"
	.sectionflags	@""
	.align	4


	//----- nvinfo : EIATTR_CUDA_API_VERSION
	.align		4
        /*0000*/ 	.byte	0x04, 0x37
        /*0002*/ 	.short	(.L_9 - .L_8)
.L_8:
        /*0004*/ 	.word	0x0000007c


	//----- nvinfo : EIATTR_KPARAM_INFO
	.align		4
.L_9:
        /*0008*/ 	.byte	0x04, 0x17
        /*000a*/ 	.short	(.L_11 - .L_10)
.L_10:
        /*000c*/ 	.word	0x00000000
        /*0010*/ 	.short	0x0002
        /*0012*/ 	.short	0x0010
        /*0014*/ 	.byte	0x00, 0xf0, 0x11, 0x00


	//----- nvinfo : EIATTR_KPARAM_INFO
	.align		4
.L_11:
        /*0018*/ 	.byte	0x04, 0x17
        /*001a*/ 	.short	(.L_13 - .L_12)
.L_12:
        /*001c*/ 	.word	0x00000000
        /*0020*/ 	.short	0x0001
        /*0022*/ 	.short	0x0008
        /*0024*/ 	.byte	0x00, 0xf4, 0x21, 0x00


	//----- nvinfo : EIATTR_KPARAM_INFO
	.align		4
.L_13:
        /*0028*/ 	.byte	0x04, 0x17
        /*002a*/ 	.short	(.L_15 - .L_14)
.L_14:
        /*002c*/ 	.word	0x00000000
        /*0030*/ 	.short	0x0000
        /*0032*/ 	.short	0x0000
        /*0034*/ 	.byte	0x00, 0xf4, 0x21, 0x00


	//----- nvinfo : EIATTR_SPARSE_MMA_MASK
	.align		4
.L_15:
        /*0038*/ 	.byte	0x03, 0x50
        /*003a*/ 	.short	0x0000


	//----- nvinfo : EIATTR_MAXREG_COUNT
	.align		4
        /*003c*/ 	.byte	0x03, 0x1b
        /*003e*/ 	.short	0x00ff


	//----- nvinfo : EIATTR_EXIT_INSTR_OFFSETS
	.align		4
        /*0040*/ 	.byte	0x04, 0x1c
        /*0042*/ 	.short	(.L_17 - .L_16)


	//   ....[0]....
.L_16:
        /*0044*/ 	.word	0x000001b0


	//   ....[1]....
        /*0048*/ 	.word	0x000001d0


	//----- nvinfo : EIATTR_REQNTID
	.align		4
.L_17:
        /*004c*/ 	.byte	0x04, 0x10
        /*004e*/ 	.short	(.L_19 - .L_18)
.L_18:
        /*0050*/ 	.word	0x00000080
        /*0054*/ 	.word	0x00000001
        /*0058*/ 	.word	0x00000001


	//----- nvinfo : EIATTR_CBANK_PARAM_SIZE
	.align		4
.L_19:
        /*005c*/ 	.byte	0x03, 0x19
        /*005e*/ 	.short	0x0014


	//----- nvinfo : EIATTR_PARAM_CBANK
	.align		4
        /*0060*/ 	.byte	0x04, 0x0a
        /*0062*/ 	.short	(.L_21 - .L_20)
	.align		4
.L_20:
        /*0064*/ 	.word	index@(.nv.constant0.triton_poi_fused_convolution_sigmoid_19)
        /*0068*/ 	.short	0x0210
        /*006a*/ 	.short	0x0014


	//----- nvinfo : EIATTR_SW_WAR
	.align		4
.L_21:
        /*006c*/ 	.byte	0x04, 0x36
        /*006e*/ 	.short	(.L_23 - .L_22)
.L_22:
        /*0070*/ 	.word	0x00000008
.L_23:


//--------------------- .nv.callgraph             --------------------------
	.section	.nv.callgraph,"",@"SHT_CUDA_CALLGRAPH"
	.align	4
	.sectionentsize	8
	.align		4
        /*0000*/ 	.word	0x00000000
	.align		4
        /*0004*/ 	.word	0xffffffff
	.align		4
        /*0008*/ 	.word	0x00000000
	.align		4
        /*000c*/ 	.word	0xfffffffe
	.align		4
        /*0010*/ 	.word	0x00000000
	.align		4
        /*0014*/ 	.word	0xfffffffd
	.align		4
        /*0018*/ 	.word	0x00000000
	.align		4
        /*001c*/ 	.word	0xfffffffc


//--------------------- .text.triton_poi_fused_convolution_sigmoid_19 --------------------------
	.section	.text.triton_poi_fused_convolution_sigmoid_19,"ax",@progbits
	.align	128
        .global         triton_poi_fused_convolution_sigmoid_19
        .type           triton_poi_fused_convolution_sigmoid_19,@function
        .size           triton_poi_fused_convolution_sigmoid_19,(.L_x_1 - triton_poi_fused_convolution_sigmoid_19)
        .other          triton_poi_fused_convolution_sigmoid_19,@"STO_CUDA_ENTRY STV_DEFAULT"
triton_poi_fused_convolution_sigmoid_19:
.text.triton_poi_fused_convolution_sigmoid_19:
[----:B------:R-:W0:Y:S02]  /*0000*/  LDC R1, c[0x0][0x28] ;  /* 0x00000a00ff017b82 */ /* 0x000e240000000800 */
[----:B------:R-:W1:Y:S01]  /*0010*/  S2R R0, SR_TID.X ;  /* 0x0000000000007919 */ /* 0x000e620000002100 */
[----:B------:R-:W2:Y:S01]  /*0020*/  LDC.64 R2, c[0x0][0x210] ;  /* 0x00008400ff027b82 */ /* 0x000ea20000000a00 */
[----:B------:R-:W-:Y:S01]  /*0030*/  ULDC.64 UR4, c[0x0][0x208] ;  /* 0x0000820000047ab9 */ /* 0x000fe20000000a00 */
[----:B------:R-:W3:Y:S06]  /*0040*/  S2R R7, SR_CTAID.X ;  /* 0x0000000000077919 */ /* 0x000eec0000002500 */
[----:B------:R-:W4:Y:S01]  /*0050*/  LDC.64 R4, c[0x0][0x218] ;  /* 0x00008600ff047b82 */ /* 0x000f220000000a00 */
[----:B-1----:R-:W-:Y:S01]  /*0060*/  LOP3.LUT R0, R0, 0x7f, RZ, 0xc0, !PT ;  /* 0x0000007f00007812 */ /* 0x002fe200078ec0ff */
[----:B----4-:R-:W4:Y:S03]  /*0070*/  LDG.E R5, desc[UR4][R4.64] ;  /* 0x0000000404057981 */ /* 0x010f26000c1e1900 */
[----:B---3--:R-:W-:Y:S01]  /*0080*/  LEA R7, R7, R0, 0x7 ;  /* 0x0000000007077211 */ /* 0x008fe200078e38ff */
[----:B------:R-:W-:-:S03]  /*0090*/  HFMA2.MMA R0, -RZ, RZ, 0, 0 ;  /* 0x00000000ff007435 */ /* 0x000fc600000001ff */
[C---:B------:R-:W-:Y:S01]  /*00a0*/  ISETP.GE.AND P0, PT, R7.reuse, 0xc40, PT ;  /* 0x00000c400700780c */ /* 0x040fe20003f06270 */
[----:B--2---:R-:W-:-:S12]  /*00b0*/  IMAD.WIDE R2, R7, 0x4, R2 ;  /* 0x0000000407027825 */ /* 0x004fd800078e0202 */
[----:B------:R-:W4:Y:S02]  /*00c0*/  @!P0 LDG.E R0, desc[UR4][R2.64] ;  /* 0x0000000402008981 */ /* 0x000f24000c1e1900 */
[----:B----4-:R-:W-:-:S04]  /*00d0*/  FADD R0, R5, R0 ;  /* 0x0000000005007221 */ /* 0x010fc80000000000 */
[----:B------:R-:W-:-:S04]  /*00e0*/  FADD R0, RZ, -R0 ;  /* 0x80000000ff007221 */ /* 0x000fc80000000000 */
[----:B------:R-:W-:-:S05]  /*00f0*/  FMUL R0, R0, 1.4426950216293334961 ;  /* 0x3fb8aa3b00007820 */ /* 0x000fca0000400000 */
[----:B------:R-:W-:-:S13]  /*0100*/  FSETP.GEU.AND P1, PT, R0, -126, PT ;  /* 0xc2fc00000000780b */ /* 0x000fda0003f2e000 */
[----:B------:R-:W-:-:S04]  /*0110*/  @!P1 FMUL R0, R0, 0.5 ;  /* 0x3f00000000009820 */ /* 0x000fc80000400000 */
[----:B------:R-:W1:Y:S02]  /*0120*/  MUFU.EX2 R6, R0 ;  /* 0x0000000000067308 */ /* 0x000e640000000800 */
[----:B-1----:R-:W-:-:S04]  /*0130*/  @!P1 FMUL R6, R6, R6 ;  /* 0x0000000606069220 */ /* 0x002fc80000400000 */
[----:B------:R-:W-:-:S05]  /*0140*/  FADD R6, R6, 1 ;  /* 0x3f80000006067421 */ /* 0x000fca0000000000 */
[----:B------:R-:W-:-:S13]  /*0150*/  FSETP.GT.AND P1, PT, R6, 8.50705917302346158658e+37, PT ;  /* 0x7e8000000600780b */ /* 0x000fda0003f24000 */
[----:B------:R-:W-:-:S06]  /*0160*/  @P1 FMUL R6, R6, 0.25 ;  /* 0x3e80000006061820 */ /* 0x000fcc0000400000 */
[----:B------:R-:W1:Y:S01]  /*0170*/  MUFU.RCP R6, R6 ;  /* 0x0000000600067308 */ /* 0x000e620000001000 */
[----:B------:R-:W-:-:S04]  /*0180*/  MOV R5, 0x3e800000 ;  /* 0x3e80000000057802 */ /* 0x000fc80000000f00 */
[----:B------:R-:W-:-:S05]  /*0190*/  FSEL R5, R5, 1, P1 ;  /* 0x3f80000005057808 */ /* 0x000fca0000800000 */
[----:B-1----:R-:W-:Y:S01]  /*01a0*/  FMUL R5, R6, R5 ;  /* 0x0000000506057220 */ /* 0x002fe20000400000 */
[----:B------:R-:W-:Y:S06]  /*01b0*/  @P0 EXIT ;  /* 0x000000000000094d */ /* 0x000fec0003800000 */
[----:B------:R-:W-:Y:S01]  /*01c0*/  STG.E desc[UR4][R2.64], R5 ;  /* 0x0000000502007986 */ /* 0x000fe2000c101904 */
[----:B------:R-:W-:Y:S05]  /*01d0*/  EXIT ;  /* 0x000000000000794d */ /* 0x000fea0003800000 */
.L_x_0:
[----:B------:R-:W-:-:S00]  /*01e0*/  BRA `(.L_x_0) ;  /* 0xfffffffc00fc7947 */ /* 0x000fc0000383ffff */
[----:B------:R-:W-:-:S00]  /*01f0*/  NOP ;  /* 0x0000000000007918 */ /* 0x000fc00000000000 */
        /* <DEDUP_REMOVED lines=8> */
.L_x_1:


//--------------------- .nv.constant0.triton_poi_fused_convolution_sigmoid_19 --------------------------
	.section	.nv.constant0.triton_poi_fused_convolution_sigmoid_19,"a",@progbits
	.sectionflags	@""
	.align	4
.nv.constant0.triton_poi_fused_convolution_sigmoid_19:
	.zero		548
